	.headerflags	@"EF_CUDA_TEXMODE_UNIFIED EF_CUDA_64BIT_ADDRESS EF_CUDA_ACCELERATORS EF_CUDA_SM90 EF_CUDA_VIRTUAL_SM(EF_CUDA_SM90)"
	.elftype	@"ET_EXEC"


//--------------------- .nv.info                  --------------------------
	.section	.nv.info,"",@"SHT_CUDA_INFO"
	.align	4


	//----- nvinfo : EIATTR_REGCOUNT
	.align		4
        /*0000*/ 	.byte	0x04, 0x2f
        /*0002*/ 	.short	(.L_3 - .L_2)
	.align		4
.L_2:
        /*0004*/ 	.word	index@(triton_poi_fused__native_batch_norm_legit_no_training_relu_4)
        /*0008*/ 	.word	0x00000011


	//----- nvinfo : EIATTR_MIN_STACK_SIZE
	.align		4
.L_3:
        /*000c*/ 	.byte	0x04, 0x12
        /*000e*/ 	.short	(.L_5 - .L_4)
	.align		4
.L_4:
        /*0010*/ 	.word	index@(triton_poi_fused__native_batch_norm_legit_no_training_relu_4)
        /*0014*/ 	.word	0x00000000


	//----- nvinfo : EIATTR_FRAME_SIZE
	.align		4
.L_5:
        /*0018*/ 	.byte	0x04, 0x11
        /*001a*/ 	.short	(.L_7 - .L_6)
	.align		4
.L_6:
        /*001c*/ 	.word	index@(triton_poi_fused__native_batch_norm_legit_no_training_relu_4)
        /*0020*/ 	.word	0x00000000


	//----- nvinfo : EIATTR_MIN_STACK_SIZE
	.align		4
.L_7:
        /*0024*/ 	.byte	0x04, 0x12
        /*0026*/ 	.short	(.L_9 - .L_8)
	.align		4
.L_8:
        /*0028*/ 	.word	index@(triton_poi_fused__native_batch_norm_legit_no_training_relu_4)
        /*002c*/ 	.word	0x00000000
.L_9:


//--------------------- .nv.info.triton_poi_fused__native_batch_norm_legit_no_training_relu_4 --------------------------
	.section	.nv.info.triton_poi_fused__native_batch_norm_legit_no_training_relu_4,"",@"SHT_CUDA_INFO"
	.sectionflags	@""
	.align	4


	//----- nvinfo : EIATTR_CUDA_API_VERSION
	.align		4
        /*0000*/ 	.byte	0x04, 0x37
        /*0002*/ 	.short	(.L_11 - .L_10)
.L_10:
        /*0004*/ 	.word	0x0000007c


	//----- nvinfo : EIATTR_KPARAM_INFO
	.align		4
.L_11:
        /*0008*/ 	.byte	0x04, 0x17
        /*000a*/ 	.short	(.L_13 - .L_12)
.L_12:
        /*000c*/ 	.word	0x00000000
        /*0010*/ 	.short	0x0006
        /*0012*/ 	.short	0x0030
        /*0014*/ 	.byte	0x00, 0xf0, 0x11, 0x00


	//----- nvinfo : EIATTR_KPARAM_INFO
	.align		4
.L_13:
        /*0018*/ 	.byte	0x04, 0x17
        /*001a*/ 	.short	(.L_15 - .L_14)
.L_14:
        /*001c*/ 	.word	0x00000000
        /*0020*/ 	.short	0x0005
        /*0022*/ 	.short	0x0028
        /*0024*/ 	.byte	0x00, 0xf4, 0x21, 0x00


	//----- nvinfo : EIATTR_KPARAM_INFO
	.align		4
.L_15:
        /*0028*/ 	.byte	0x04, 0x17
        /*002a*/ 	.short	(.L_17 - .L_16)
.L_16:
        /*002c*/ 	.word	0x00000000
        /*0030*/ 	.short	0x0004
        /*0032*/ 	.short	0x0020
        /*0034*/ 	.byte	0x00, 0xf4, 0x21, 0x00


	//----- nvinfo : EIATTR_KPARAM_INFO
	.align		4
.L_17:
        /*0038*/ 	.byte	0x04, 0x17
        /*003a*/ 	.short	(.L_19 - .L_18)
.L_18:
        /*003c*/ 	.word	0x00000000
        /*0040*/ 	.short	0x0003
        /*0042*/ 	.short	0x0018
        /*0044*/ 	.byte	0x00, 0xf4, 0x21, 0x00


	//----- nvinfo : EIATTR_KPARAM_INFO
	.align		4
.L_19:
        /*0048*/ 	.byte	0x04, 0x17
        /*004a*/ 	.short	(.L_21 - .L_20)
.L_20:
        /*004c*/ 	.word	0x00000000
        /*0050*/ 	.short	0x0002
        /*0052*/ 	.short	0x0010
        /*0054*/ 	.byte	0x00, 0xf4, 0x21, 0x00


	//----- nvinfo : EIATTR_KPARAM_INFO
	.align		4
.L_21:
        /*0058*/ 	.byte	0x04, 0x17
        /*005a*/ 	.short	(.L_23 - .L_22)
.L_22:
        /*005c*/ 	.word	0x00000000
        /*0060*/ 	.short	0x0001
        /*0062*/ 	.short	0x0008
        /*0064*/ 	.byte	0x00, 0xf4, 0x21, 0x00


	//----- nvinfo : EIATTR_KPARAM_INFO
	.align		4
.L_23:
        /*0068*/ 	.byte	0x04, 0x17
        /*006a*/ 	.short	(.L_25 - .L_24)
.L_24:
        /*006c*/ 	.word	0x00000000
        /*0070*/ 	.short	0x0000
        /*0072*/ 	.short	0x0000
        /*0074*/ 	.byte	0x00, 0xf4, 0x21, 0x00


	//----- nvinfo : EIATTR_SPARSE_MMA_MASK
	.align		4
.L_25:
        /*0078*/ 	.byte	0x03, 0x50
        /*007a*/ 	.short	0x0000


	//----- nvinfo : EIATTR_MAXREG_COUNT
	.align		4
        /*007c*/ 	.byte	0x03, 0x1b
        /*007e*/ 	.short	0x00ff


	//----- nvinfo : EIATTR_EXIT_INSTR_OFFSETS
	.align		4
        /*0080*/ 	.byte	0x04, 0x1c
        /*0082*/ 	.short	(.L_27 - .L_26)


	//   ....[0]....
.L_26:
        /*0084*/ 	.word	0x00000350


	//----- nvinfo : EIATTR_REQNTID
	.align		4
.L_27:
        /*0088*/ 	.byte	0x04, 0x10
        /*008a*/ 	.short	(.L_29 - .L_28)
.L_28:
        /*008c*/ 	.word	0x00000080
        /*0090*/ 	.word	0x00000001
        /*0094*/ 	.word	0x00000001


	//----- nvinfo : EIATTR_CBANK_PARAM_SIZE
	.align		4
.L_29:
        /*0098*/ 	.byte	0x03, 0x19
        /*009a*/ 	.short	0x0034


	//----- nvinfo : EIATTR_PARAM_CBANK
	.align		4
        /*009c*/ 	.byte	0x04, 0x0a
        /*009e*/ 	.short	(.L_31 - .L_30)
	.align		4
.L_30:
        /*00a0*/ 	.word	index@(.nv.constant0.triton_poi_fused__native_batch_norm_legit_no_training_relu_4)
        /*00a4*/ 	.short	0x0210
        /*00a6*/ 	.short	0x0034


	//----- nvinfo : EIATTR_SW_WAR
	.align		4
.L_31:
        /*00a8*/ 	.byte	0x04, 0x36
        /*00aa*/ 	.short	(.L_33 - .L_32)
.L_32:
        /*00ac*/ 	.word	0x00000008
.L_33:


//--------------------- .nv.callgraph             --------------------------
	.section	.nv.callgraph,"",@"SHT_CUDA_CALLGRAPH"
	.align	4
	.sectionentsize	8
	.align		4
        /*0000*/ 	.word	0x00000000
	.align		4
        /*0004*/ 	.word	0xffffffff
	.align		4
        /*0008*/ 	.word	0x00000000
	.align		4
        /*000c*/ 	.word	0xfffffffe
	.align		4
        /*0010*/ 	.word	0x00000000
	.align		4
        /*0014*/ 	.word	0xfffffffd
	.align		4
        /*0018*/ 	.word	0x00000000
	.align		4
        /*001c*/ 	.word	0xfffffffc


//--------------------- .nv.constant4             --------------------------
	.section	.nv.constant4,"a",@progbits
	.align	8
	.align		8
.nv.constant4:
        /*0000*/ 	.dword	_$_str
	.align		8
        /*0008*/ 	.dword	_$_str_$_2


//--------------------- .text.triton_poi_fused__native_batch_norm_legit_no_training_relu_4 --------------------------
	.section	.text.triton_poi_fused__native_batch_norm_legit_no_training_relu_4,"ax",@progbits
	.align	128
        .global         triton_poi_fused__native_batch_norm_legit_no_training_relu_4
        .type           triton_poi_fused__native_batch_norm_legit_no_training_relu_4,@function
        .size           triton_poi_fused__native_batch_norm_legit_no_training_relu_4,(.L_x_1 - triton_poi_fused__native_batch_norm_legit_no_training_relu_4)
        .other          triton_poi_fused__native_batch_norm_legit_no_training_relu_4,@"STO_CUDA_ENTRY STV_DEFAULT"
triton_poi_fused__native_batch_norm_legit_no_training_relu_4:
.text.triton_poi_fused__native_batch_norm_legit_no_training_relu_4:
[----:B------:R-:W-:Y:S01]  /*0000*/  LDC R1, c[0x0][0x28] ;  /* 0x00000a00ff017b82 */ /* 0x000fe20000000800 */
[----:B------:R-:W1:Y:S07]  /*0010*/  S2R R0, SR_TID.X ;  /* 0x0000000000007919 */ /* 0x000e6e0000002100 */
[----:B------:R-:W2:Y:S01]  /*0020*/  LDC.64 R6, c[0x0][0x220] ;  /* 0x00008800ff067b82 */ /* 0x000ea20000000a00 */
[----:B------:R-:W-:Y:S01]  /*0030*/  ULDC.64 UR4, c[0x0][0x208] ;  /* 0x0000820000047ab9 */ /* 0x000fe20000000a00 */
[----:B------:R-:W3:Y:S06]  /*0040*/  S2R R5, SR_CTAID.X ;  /* 0x0000000000057919 */ /* 0x000eec0000002500 */
[----:B------:R-:W4:Y:S08]  /*0050*/  LDC.64 R8, c[0x0][0x228] ;  /* 0x00008a00ff087b82 */ /* 0x000f300000000a00 */
[----:B------:R-:W5:Y:S01]  /*0060*/  LDC.64 R10, c[0x0][0x230] ;  /* 0x00008c00ff0a7b82 */ /* 0x000f620000000a00 */
[----:B-1----:R-:W-:-:S02]  /*0070*/  SHF.L.U32 R0, R0, 0x1, RZ ;  /* 0x0000000100007819 */ /* 0x002fc400000006ff */
[----:B---3--:R-:W-:Y:S02]  /*0080*/  SHF.R.S32.HI R3, RZ, 0x17, R5 ;  /* 0x00000017ff037819 */ /* 0x008fe40000011405 */
[----:B------:R-:W-:Y:S02]  /*0090*/  LOP3.LUT R0, R0, 0xfe, RZ, 0xc0, !PT ;  /* 0x000000fe00007812 */ /* 0x000fe400078ec0ff */
[----:B------:R-:W-:Y:S02]  /*00a0*/  SGXT R3, R3, 0x1 ;  /* 0x000000010303781a */ /* 0x000fe40000000200 */
[----:B------:R-:W-:Y:S02]  /*00b0*/  LEA R0, R5, R0, 0x8 ;  /* 0x0000000005007211 */ /* 0x000fe400078e40ff */
[----:B------:R-:W1:Y:S02]  /*00c0*/  LDC.64 R4, c[0x0][0x218] ;  /* 0x00008600ff047b82 */ /* 0x000e640000000a00 */
[----:B------:R-:W-:-:S04]  /*00d0*/  LEA.HI R3, R3, R0, RZ, 0x6 ;  /* 0x0000000003037211 */ /* 0x000fc800078f30ff */
[----:B------:R-:W-:-:S04]  /*00e0*/  SHF.R.S32.HI R3, RZ, 0x6, R3 ;  /* 0x00000006ff037819 */ /* 0x000fc80000011403 */
[----:B------:R-:W-:-:S04]  /*00f0*/  LEA.HI R2, R3, R3, RZ, 0x6 ;  /* 0x0000000303027211 */ /* 0x000fc800078f30ff */
[----:B------:R-:W-:-:S04]  /*0100*/  LOP3.LUT R2, R2, 0xffffffc0, RZ, 0xc0, !PT ;  /* 0xffffffc002027812 */ /* 0x000fc800078ec0ff */
[----:B------:R-:W-:Y:S02]  /*0110*/  IADD3 R13, R3, -R2, RZ ;  /* 0x80000002030d7210 */ /* 0x000fe40007ffe0ff */
[----:B------:R-:W3:Y:S03]  /*0120*/  LDC.64 R2, c[0x0][0x210] ;  /* 0x00008400ff027b82 */ /* 0x000ee60000000a00 */
[----:B--2---:R-:W-:-:S06]  /*0130*/  IMAD.WIDE R6, R13, 0x4, R6 ;  /* 0x000000040d067825 */ /* 0x004fcc00078e0206 */
[----:B------:R-:W2:Y:S01]  /*0140*/  LDG.E.EL R6, desc[UR4][R6.64] ;  /* 0x0000000406067981 */ /* 0x000ea2000c2e1900 */
[----:B-1----:R-:W-:-:S05]  /*0150*/  IMAD.WIDE R4, R13, 0x4, R4 ;  /* 0x000000040d047825 */ /* 0x002fca00078e0204 */
[----:B------:R1:W2:Y:S01]  /*0160*/  LDG.E.EL R12, desc[UR4][R4.64] ;  /* 0x00000004040c7981 */ /* 0x0002a2000c2e1900 */
[----:B---3--:R-:W-:Y:S01]  /*0170*/  IMAD.WIDE R2, R0, 0x4, R2 ;  /* 0x0000000400027825 */ /* 0x008fe200078e0202 */
[----:B------:R-:W-:Y:S01]  /*0180*/  HFMA2.MMA R14, -RZ, RZ, 1.625, 0 ;  /* 0x3e800000ff0e7435 */ /* 0x000fe200000001ff */
[----:B-1----:R-:W1:Y:S04]  /*0190*/  LDC.64 R4, c[0x0][0x238] ;  /* 0x00008e00ff047b82 */ /* 0x002e680000000a00 */
[----:B------:R-:W3:Y:S01]  /*01a0*/  LDG.E.64 R2, desc[UR4][R2.64] ;  /* 0x0000000402027981 */ /* 0x000ee2000c1e1b00 */
[----:B----4-:R-:W-:-:S04]  /*01b0*/  IMAD.WIDE R8, R13, 0x4, R8 ;  /* 0x000000040d087825 */ /* 0x010fc800078e0208 */
[----:B-----5:R-:W-:Y:S02]  /*01c0*/  IMAD.WIDE R10, R13, 0x4, R10 ;  /* 0x000000040d0a7825 */ /* 0x020fe400078e020a */
[----:B------:R-:W4:Y:S04]  /*01d0*/  LDG.E.EL R8, desc[UR4][R8.64] ;  /* 0x0000000408087981 */ /* 0x000f28000c2e1900 */
[----:B------:R-:W4:Y:S01]  /*01e0*/  LDG.E.EL R11, desc[UR4][R10.64] ;  /* 0x000000040a0b7981 */ /* 0x000f22000c2e1900 */
[----:B-1----:R-:W-:-:S04]  /*01f0*/  IMAD.WIDE R4, R0, 0x4, R4 ;  /* 0x0000000400047825 */ /* 0x002fc800078e0204 */
[----:B--2---:R-:W-:-:S04]  /*0200*/  FADD R6, R6, 9.9999997473787516356e-06 ;  /* 0x3727c5ac06067421 */ /* 0x004fc80000000000 */
[----:B------:R-:W1:Y:S02]  /*0210*/  MUFU.SQRT R7, R6 ;  /* 0x0000000600077308 */ /* 0x000e640000002000 */
[C---:B-1----:R-:W-:Y:S02]  /*0220*/  FSETP.GT.AND P0, PT, R7.reuse, 8.50705917302346158658e+37, PT ;  /* 0x7e8000000700780b */ /* 0x042fe40003f04000 */
[----:B------:R-:W-:-:S11]  /*0230*/  FSETP.GEU.AND P1, PT, R7, 1.175494350822287508e-38, PT ;  /* 0x008000000700780b */ /* 0x000fd60003f2e000 */
[----:B------:R-:W-:-:S04]  /*0240*/  @P0 FMUL R7, R7, 0.25 ;  /* 0x3e80000007070820 */ /* 0x000fc80000400000 */
[----:B------:R-:W-:-:S06]  /*0250*/  @!P1 FMUL R7, R7, 16777216 ;  /* 0x4b80000007079820 */ /* 0x000fcc0000400000 */
[----:B------:R-:W1:Y:S01]  /*0260*/  MUFU.RCP R7, R7 ;  /* 0x0000000700077308 */ /* 0x000e620000001000 */
[----:B------:R-:W-:Y:S01]  /*0270*/  FSEL R14, R14, 1, P0 ;  /* 0x3f8000000e0e7808 */ /* 0x000fe20000000000 */
[----:B---3--:R-:W-:-:S04]  /*0280*/  FADD R2, R2, -R12 ;  /* 0x8000000c02027221 */ /* 0x008fc80000000000 */
[----:B------:R-:W-:Y:S01]  /*0290*/  @!P1 FMUL R14, R14, 16777216 ;  /* 0x4b8000000e0e9820 */ /* 0x000fe20000400000 */
[----:B------:R-:W-:-:S03]  /*02a0*/  FADD R3, R3, -R12 ;  /* 0x8000000c03037221 */ /* 0x000fc60000000000 */
[----:B-1----:R-:W-:-:S04]  /*02b0*/  FMUL R14, R7, R14 ;  /* 0x0000000e070e7220 */ /* 0x002fc80000400000 */
[-C--:B------:R-:W-:Y:S01]  /*02c0*/  FMUL R2, R2, R14.reuse ;  /* 0x0000000e02027220 */ /* 0x080fe20000400000 */
[----:B------:R-:W-:-:S03]  /*02d0*/  FMUL R14, R3, R14 ;  /* 0x0000000e030e7220 */ /* 0x000fc60000400000 */
[C-C-:B----4-:R-:W-:Y:S01]  /*02e0*/  FFMA R2, R8.reuse, R2, R11.reuse ;  /* 0x0000000208027223 */ /* 0x150fe2000000000b */
[----:B------:R-:W-:-:S04]  /*02f0*/  FFMA R14, R8, R14, R11 ;  /* 0x0000000e080e7223 */ /* 0x000fc8000000000b */
[----:B------:R-:W-:Y:S02]  /*0300*/  FSETP.GEU.AND P0, PT, R2, RZ, PT ;  /* 0x000000ff0200720b */ /* 0x000fe40003f0e000 */
[----:B------:R-:W-:Y:S02]  /*0310*/  FSETP.GEU.AND P1, PT, R14, RZ, PT ;  /* 0x000000ff0e00720b */ /* 0x000fe40003f2e000 */
[----:B------:R-:W-:Y:S02]  /*0320*/  FSEL R2, R2, RZ, P0 ;  /* 0x000000ff02027208 */ /* 0x000fe40000000000 */
[----:B------:R-:W-:-:S05]  /*0330*/  FSEL R3, R14, RZ, P1 ;  /* 0x000000ff0e037208 */ /* 0x000fca0000800000 */
[----:B------:R-:W-:Y:S01]  /*0340*/  STG.E.64 desc[UR4][R4.64], R2 ;  /* 0x0000000204007986 */ /* 0x000fe2000c101b04 */
[----:B------:R-:W-:Y:S05]  /*0350*/  EXIT ;  /* 0x000000000000794d */ /* 0x000fea0003800000 */
.L_x_0:
[----:B------:R-:W-:-:S00]  /*0360*/  BRA `(.L_x_0) ;  /* 0xfffffffc00fc7947 */ /* 0x000fc0000383ffff */
[----:B------:R-:W-:-:S00]  /*0370*/  NOP ;  /* 0x0000000000007918 */ /* 0x000fc00000000000 */
        /* <DEDUP_REMOVED lines=8> */
.L_x_1:


//--------------------- .nv.global.init           --------------------------
	.section	.nv.global.init,"aw",@progbits
.nv.global.init:
	.type		_$_str,@object
	.size		_$_str,(_$_str_$_2 - _$_str)
_$_str:
        /*0000*/ 	.byte	0x5f, 0x5f, 0x43, 0x55, 0x44, 0x41, 0x5f, 0x46, 0x54, 0x5a, 0x00
	.type		_$_str_$_2,@object
	.size		_$_str_$_2,(.L_1 - _$_str_$_2)
_$_str_$_2:
        /*000b*/ 	.byte	0x5f, 0x5f, 0x43, 0x55, 0x44, 0x41, 0x5f, 0x50, 0x52, 0x45, 0x43, 0x5f, 0x53, 0x51, 0x52, 0x54
        /*001b*/ 	.byte	0x00
.L_1:


//--------------------- .nv.constant0.triton_poi_fused__native_batch_norm_legit_no_training_relu_4 --------------------------
	.section	.nv.constant0.triton_poi_fused__native_batch_norm_legit_no_training_relu_4,"a",@progbits
	.sectionflags	@""
	.align	4
.nv.constant0.triton_poi_fused__native_batch_norm_legit_no_training_relu_4:
	.zero		580
